	.headerflags	@"EF_CUDA_TEXMODE_UNIFIED EF_CUDA_64BIT_ADDRESS EF_CUDA_ACCELERATORS EF_CUDA_SM90 EF_CUDA_VIRTUAL_SM(EF_CUDA_SM90)"
	.elftype	@"ET_EXEC"


//--------------------- .nv.info                  --------------------------
	.section	.nv.info,"",@"SHT_CUDA_INFO"
	.align	4


	//----- nvinfo : EIATTR_REGCOUNT
	.align		4
        /*0000*/ 	.byte	0x04, 0x2f
        /*0002*/ 	.short	(.L_2 - .L_1)
	.align		4
.L_1:
        /*0004*/ 	.word	index@(triton_per_fused__native_batch_norm_legit_relu_threshold_backward_2)
        /*0008*/ 	.word	0x00000016


	//----- nvinfo : EIATTR_MIN_STACK_SIZE
	.align		4
.L_2:
        /*000c*/ 	.byte	0x04, 0x12
        /*000e*/ 	.short	(.L_4 - .L_3)
	.align		4
.L_3:
        /*0010*/ 	.word	index@(triton_per_fused__native_batch_norm_legit_relu_threshold_backward_2)
        /*0014*/ 	.word	0x00000000


	//----- nvinfo : EIATTR_FRAME_SIZE
	.align		4
.L_4:
        /*0018*/ 	.byte	0x04, 0x11
        /*001a*/ 	.short	(.L_6 - .L_5)
	.align		4
.L_5:
        /*001c*/ 	.word	index@(triton_per_fused__native_batch_norm_legit_relu_threshold_backward_2)
        /*0020*/ 	.word	0x00000000


	//----- nvinfo : EIATTR_MIN_STACK_SIZE
	.align		4
.L_6:
        /*0024*/ 	.byte	0x04, 0x12
        /*0026*/ 	.short	(.L_8 - .L_7)
	.align		4
.L_7:
        /*0028*/ 	.word	index@(triton_per_fused__native_batch_norm_legit_relu_threshold_backward_2)
        /*002c*/ 	.word	0x00000000
.L_8:


//--------------------- .nv.info.triton_per_fused__native_batch_norm_legit_relu_threshold_backward_2 --------------------------
	.section	.nv.info.triton_per_fused__native_batch_norm_legit_relu_threshold_backward_2,"",@"SHT_CUDA_INFO"
	.sectionflags	@""
	.align	4


	//----- nvinfo : EIATTR_CUDA_API_VERSION
	.align		4
        /*0000*/ 	.byte	0x04, 0x37
        /*0002*/ 	.short	(.L_10 - .L_9)
.L_9:
        /*0004*/ 	.word	0x0000007c


	//----- nvinfo : EIATTR_KPARAM_INFO
	.align		4
.L_10:
        /*0008*/ 	.byte	0x04, 0x17
        /*000a*/ 	.short	(.L_12 - .L_11)
.L_11:
        /*000c*/ 	.word	0x00000000
        /*0010*/ 	.short	0x0006
        /*0012*/ 	.short	0x002c
        /*0014*/ 	.byte	0x00, 0xf0, 0x11, 0x00


	//----- nvinfo : EIATTR_KPARAM_INFO
	.align		4
.L_12:
        /*0018*/ 	.byte	0x04, 0x17
        /*001a*/ 	.short	(.L_14 - .L_13)
.L_13:
        /*001c*/ 	.word	0x00000000
        /*0020*/ 	.short	0x0005
        /*0022*/ 	.short	0x0028
        /*0024*/ 	.byte	0x00, 0xf0, 0x11, 0x00


	//----- nvinfo : EIATTR_KPARAM_INFO
	.align		4
.L_14:
        /*0028*/ 	.byte	0x04, 0x17
        /*002a*/ 	.short	(.L_16 - .L_15)
.L_15:
        /*002c*/ 	.word	0x00000000
        /*0030*/ 	.short	0x0004
        /*0032*/ 	.short	0x0020
        /*0034*/ 	.byte	0x00, 0xf4, 0x21, 0x00


	//----- nvinfo : EIATTR_KPARAM_INFO
	.align		4
.L_16:
        /*0038*/ 	.byte	0x04, 0x17
        /*003a*/ 	.short	(.L_18 - .L_17)
.L_17:
        /*003c*/ 	.word	0x00000000
        /*0040*/ 	.short	0x0003
        /*0042*/ 	.short	0x0018
        /*0044*/ 	.byte	0x00, 0xf4, 0x21, 0x00


	//----- nvinfo : EIATTR_KPARAM_INFO
	.align		4
.L_18:
        /*0048*/ 	.byte	0x04, 0x17
        /*004a*/ 	.short	(.L_20 - .L_19)
.L_19:
        /*004c*/ 	.word	0x00000000
        /*0050*/ 	.short	0x0002
        /*0052*/ 	.short	0x0010
        /*0054*/ 	.byte	0x00, 0xf4, 0x21, 0x00


	//----- nvinfo : EIATTR_KPARAM_INFO
	.align		4
.L_20:
        /*0058*/ 	.byte	0x04, 0x17
        /*005a*/ 	.short	(.L_22 - .L_21)
.L_21:
        /*005c*/ 	.word	0x00000000
        /*0060*/ 	.short	0x0001
        /*0062*/ 	.short	0x0008
        /*0064*/ 	.byte	0x00, 0xf4, 0x21, 0x00


	//----- nvinfo : EIATTR_KPARAM_INFO
	.align		4
.L_22:
        /*0068*/ 	.byte	0x04, 0x17
        /*006a*/ 	.short	(.L_24 - .L_23)
.L_23:
        /*006c*/ 	.word	0x00000000
        /*0070*/ 	.short	0x0000
        /*0072*/ 	.short	0x0000
        /*0074*/ 	.byte	0x00, 0xf4, 0x21, 0x00


	//----- nvinfo : EIATTR_SPARSE_MMA_MASK
	.align		4
.L_24:
        /*0078*/ 	.byte	0x03, 0x50
        /*007a*/ 	.short	0x0000


	//----- nvinfo : EIATTR_MAXREG_COUNT
	.align		4
        /*007c*/ 	.byte	0x03, 0x1b
        /*007e*/ 	.short	0x00ff


	//----- nvinfo : EIATTR_COOP_GROUP_MASK_REGIDS
	.align		4
        /*0080*/ 	.byte	0x04, 0x29
        /*0082*/ 	.short	(.L_26 - .L_25)


	//   ....[0]....
.L_25:
        /*0084*/ 	.word	0xffffffff


	//   ....[1]....
        /*0088*/ 	.word	0xffffffff


	//   ....[2]....
        /*008c*/ 	.word	0xffffffff


	//   ....[3]....
        /*0090*/ 	.word	0xffffffff


	//   ....[4]....
        /*0094*/ 	.word	0xffffffff


	//   ....[5]....
        /*0098*/ 	.word	0xffffffff


	//   ....[6]....
        /*009c*/ 	.word	0xffffffff


	//   ....[7]....
        /*00a0*/ 	.word	0xffffffff


	//   ....[8]....
        /*00a4*/ 	.word	0xffffffff


	//   ....[9]....
        /*00a8*/ 	.word	0xffffffff


	//   ....[10]....
        /*00ac*/ 	.word	0xffffffff


	//   ....[11]....
        /*00b0*/ 	.word	0xffffffff


	//----- nvinfo : EIATTR_COOP_GROUP_INSTR_OFFSETS
	.align		4
.L_26:
        /*00b4*/ 	.byte	0x04, 0x28
        /*00b6*/ 	.short	(.L_28 - .L_27)


	//   ....[0]....
.L_27:
        /*00b8*/ 	.word	0x00000130


	//   ....[1]....
        /*00bc*/ 	.word	0x00000160


	//   ....[2]....
        /*00c0*/ 	.word	0x00000190


	//   ....[3]....
        /*00c4*/ 	.word	0x000001b0


	//   ....[4]....
        /*00c8*/ 	.word	0x000001d0


	//   ....[5]....
        /*00cc*/ 	.word	0x00000250


	//   ....[6]....
        /*00d0*/ 	.word	0x000002e0


	//   ....[7]....
        /*00d4*/ 	.word	0x00000300


	//   ....[8]....
        /*00d8*/ 	.word	0x00000320


	//   ....[9]....
        /*00dc*/ 	.word	0x00000340


	//   ....[10]....
        /*00e0*/ 	.word	0x00000370


	//   ....[11]....
        /*00e4*/ 	.word	0x000003f0


	//----- nvinfo : EIATTR_EXIT_INSTR_OFFSETS
	.align		4
.L_28:
        /*00e8*/ 	.byte	0x04, 0x1c
        /*00ea*/ 	.short	(.L_30 - .L_29)


	//   ....[0]....
.L_29:
        /*00ec*/ 	.word	0x00000560


	//   ....[1]....
        /*00f0*/ 	.word	0x00000580


	//----- nvinfo : EIATTR_REQNTID
	.align		4
.L_30:
        /*00f4*/ 	.byte	0x04, 0x10
        /*00f6*/ 	.short	(.L_32 - .L_31)
.L_31:
        /*00f8*/ 	.word	0x00000040
        /*00fc*/ 	.word	0x00000001
        /*0100*/ 	.word	0x00000001


	//----- nvinfo : EIATTR_CBANK_PARAM_SIZE
	.align		4
.L_32:
        /*0104*/ 	.byte	0x03, 0x19
        /*0106*/ 	.short	0x0030


	//----- nvinfo : EIATTR_PARAM_CBANK
	.align		4
        /*0108*/ 	.byte	0x04, 0x0a
        /*010a*/ 	.short	(.L_34 - .L_33)
	.align		4
.L_33:
        /*010c*/ 	.word	index@(.nv.constant0.triton_per_fused__native_batch_norm_legit_relu_threshold_backward_2)
        /*0110*/ 	.short	0x0210
        /*0112*/ 	.short	0x0030


	//----- nvinfo : EIATTR_SW_WAR
	.align		4
.L_34:
        /*0114*/ 	.byte	0x04, 0x36
        /*0116*/ 	.short	(.L_36 - .L_35)
.L_35:
        /*0118*/ 	.word	0x00000008
.L_36:


//--------------------- .nv.callgraph             --------------------------
	.section	.nv.callgraph,"",@"SHT_CUDA_CALLGRAPH"
	.align	4
	.sectionentsize	8
	.align		4
        /*0000*/ 	.word	0x00000000
	.align		4
        /*0004*/ 	.word	0xffffffff
	.align		4
        /*0008*/ 	.word	0x00000000
	.align		4
        /*000c*/ 	.word	0xfffffffe
	.align		4
        /*0010*/ 	.word	0x00000000
	.align		4
        /*0014*/ 	.word	0xfffffffd
	.align		4
        /*0018*/ 	.word	0x00000000
	.align		4
        /*001c*/ 	.word	0xfffffffc


//--------------------- .nv.constant4             --------------------------
	.section	.nv.constant4,"a",@progbits
	.align	8
	.align		8
.nv.constant4:
        /*0000*/ 	.dword	_$_str


//--------------------- .text.triton_per_fused__native_batch_norm_legit_relu_threshold_backward_2 --------------------------
	.section	.text.triton_per_fused__native_batch_norm_legit_relu_threshold_backward_2,"ax",@progbits
	.sectionflags	@"SHF_BARRIERS=1"
	.align	128
        .global         triton_per_fused__native_batch_norm_legit_relu_threshold_backward_2
        .type           triton_per_fused__native_batch_norm_legit_relu_threshold_backward_2,@function
        .size           triton_per_fused__native_batch_norm_legit_relu_threshold_backward_2,(.L_x_1 - triton_per_fused__native_batch_norm_legit_relu_threshold_backward_2)
        .other          triton_per_fused__native_batch_norm_legit_relu_threshold_backward_2,@"STO_CUDA_ENTRY STV_DEFAULT"
triton_per_fused__native_batch_norm_legit_relu_threshold_backward_2:
.text.triton_per_fused__native_batch_norm_legit_relu_threshold_backward_2:
[----:B------:R-:W0:Y:S02]  /*0000*/  LDC R1, c[0x0][0x28] ;  /* 0x00000a00ff017b82 */ /* 0x000e240000000800 */
[----:B------:R-:W1:Y:S01]  /*0010*/  S2R R13, SR_TID.X ;  /* 0x00000000000d7919 */ /* 0x000e620000002100 */
[----:B------:R-:W2:Y:S01]  /*0020*/  LDC.64 R6, c[0x0][0x210] ;  /* 0x00008400ff067b82 */ /* 0x000ea20000000a00 */
[----:B------:R-:W-:Y:S01]  /*0030*/  HFMA2.MMA R5, -RZ, RZ, 0, 0 ;  /* 0x00000000ff057435 */ /* 0x000fe200000001ff */
[----:B------:R-:W-:Y:S01]  /*0040*/  ULDC.64 UR6, c[0x0][0x208] ;  /* 0x0000820000067ab9 */ /* 0x000fe20000000a00 */
[----:B------:R-:W3:Y:S01]  /*0050*/  S2R R0, SR_CTAID.X ;  /* 0x0000000000007919 */ /* 0x000ee20000002500 */
[----:B-1----:R-:W-:Y:S02]  /*0060*/  LOP3.LUT R3, R13, 0x3f, RZ, 0xc0, !PT ;  /* 0x0000003f0d037812 */ /* 0x002fe400078ec0ff */
[C---:B---3--:R-:W-:Y:S02]  /*0070*/  ISETP.GE.AND P1, PT, R0.reuse, 0x10, PT ;  /* 0x000000100000780c */ /* 0x048fe40003f26270 */
[----:B------:R-:W-:-:S05]  /*0080*/  LEA R2, R0, R3, 0x6 ;  /* 0x0000000300027211 */ /* 0x000fca00078e30ff */
[----:B--2---:R-:W-:-:S06]  /*0090*/  IMAD.WIDE R6, R2, 0x4, R6 ;  /* 0x0000000402067825 */ /* 0x004fcc00078e0206 */
[----:B------:R1:W2:Y:S01]  /*00a0*/  @!P1 LDG.E R5, desc[UR6][R6.64] ;  /* 0x0000000606059981 */ /* 0x0002a2000c1e1900 */
[----:B------:R-:W3:Y:S01]  /*00b0*/  S2UR UR5, SR_CgaCtaId ;  /* 0x00000000000579c3 */ /* 0x000ee20000008800 */
[C---:B------:R-:W-:Y:S01]  /*00c0*/  LOP3.LUT P2, RZ, R13.reuse, 0x1f, RZ, 0xc0, !PT ;  /* 0x0000001f0dff7812 */ /* 0x040fe2000784c0ff */
[----:B------:R-:W-:Y:S01]  /*00d0*/  UMOV UR4, 0x400 ;  /* 0x0000040000047882 */ /* 0x000fe20000000000 */
[----:B------:R-:W-:Y:S01]  /*00e0*/  ISETP.GE.AND P3, PT, R13, 0x2, PT ;  /* 0x000000020d00780c */ /* 0x000fe20003f66270 */
[----:B---3--:R-:W-:-:S06]  /*00f0*/  UPRMT UR4, UR5, 0x654, UR4 ;  /* 0x0000065405047896 */ /* 0x008fcc0008000004 */
[----:B-1----:R-:W-:Y:S02]  /*0100*/  LEA R7, R13, UR4, 0x2 ;  /* 0x000000040d077c11 */ /* 0x002fe4000f8e10ff */
[----:B--2---:R-:W-:-:S04]  /*0110*/  SEL R14, R5, RZ, !P1 ;  /* 0x000000ff050e7207 */ /* 0x004fc80004800000 */
[----:B------:R-:W-:-:S05]  /*0120*/  FSEL R5, R14, RZ, !P1 ;  /* 0x000000ff0e057208 */ /* 0x000fca0004800000 */
[----:B------:R-:W1:Y:S02]  /*0130*/  SHFL.BFLY PT, R8, R5, 0x10, 0x1f ;  /* 0x0e001f0005087f89 */ /* 0x000e6400000e0000 */
[----:B-1----:R-:W-:Y:S01]  /*0140*/  FADD R8, R5, R8 ;  /* 0x0000000805087221 */ /* 0x002fe20000000000 */
[----:B------:R-:W-:-:S04]  /*0150*/  SHF.R.U32.HI R5, RZ, 0x3, R13 ;  /* 0x00000003ff057819 */ /* 0x000fc8000001160d */
[----:B------:R-:W1:Y:S02]  /*0160*/  SHFL.BFLY PT, R9, R8, 0x8, 0x1f ;  /* 0x0d001f0008097f89 */ /* 0x000e6400000e0000 */
[----:B-1----:R-:W-:Y:S01]  /*0170*/  FADD R9, R8, R9 ;  /* 0x0000000908097221 */ /* 0x002fe20000000000 */
[----:B------:R-:W-:-:S04]  /*0180*/  LOP3.LUT R8, R5, 0x4, RZ, 0xc0, !PT ;  /* 0x0000000405087812 */ /* 0x000fc800078ec0ff */
[----:B------:R-:W1:Y:S02]  /*0190*/  SHFL.BFLY PT, R10, R9, 0x4, 0x1f ;  /* 0x0c801f00090a7f89 */ /* 0x000e6400000e0000 */
[----:B-1----:R-:W-:-:S05]  /*01a0*/  FADD R10, R9, R10 ;  /* 0x0000000a090a7221 */ /* 0x002fca0000000000 */
[----:B------:R-:W1:Y:S02]  /*01b0*/  SHFL.BFLY PT, R11, R10, 0x2, 0x1f ;  /* 0x0c401f000a0b7f89 */ /* 0x000e6400000e0000 */
[----:B-1----:R-:W-:-:S05]  /*01c0*/  FADD R11, R10, R11 ;  /* 0x0000000b0a0b7221 */ /* 0x002fca0000000000 */
[----:B------:R-:W1:Y:S02]  /*01d0*/  SHFL.BFLY PT, R6, R11, 0x1, 0x1f ;  /* 0x0c201f000b067f89 */ /* 0x000e6400000e0000 */
[----:B-1----:R-:W-:Y:S01]  /*01e0*/  FADD R9, R11, R6 ;  /* 0x000000060b097221 */ /* 0x002fe20000000000 */
[----:B------:R-:W-:-:S04]  /*01f0*/  LOP3.LUT R6, R13, 0x1, RZ, 0xc0, !PT ;  /* 0x000000010d067812 */ /* 0x000fc800078ec0ff */
[----:B------:R-:W-:Y:S01]  /*0200*/  @!P2 STS [R8+UR4], R9 ;  /* 0x000000090800a988 */ /* 0x000fe20008000804 */
[----:B------:R-:W-:Y:S01]  /*0210*/  BAR.SYNC.DEFER_BLOCKING 0x0 ;  /* 0x0000000000007b1d */ /* 0x000fe20000010000 */
[----:B------:R-:W-:-:S04]  /*0220*/  ISETP.NE.U32.AND P0, PT, R6, 0x1, PT ;  /* 0x000000010600780c */ /* 0x000fc80003f05070 */
[----:B------:R-:W-:Y:S01]  /*0230*/  ISETP.LT.AND P0, PT, R13, 0x2, P0 ;  /* 0x000000020d00780c */ /* 0x000fe20000701270 */
[----:B------:R-:W1:Y:S04]  /*0240*/  @!P3 LDS R12, [R7] ;  /* 0x00000000070cb984 */ /* 0x000e680000000800 */
[----:B-1----:R-:W1:Y:S02]  /*0250*/  SHFL.BFLY PT, R5, R12, 0x1, 0x1f ;  /* 0x0c201f000c057f89 */ /* 0x002e6400000e0000 */
[----:B-1----:R-:W-:-:S06]  /*0260*/  FADD R10, R12, R5 ;  /* 0x000000050c0a7221 */ /* 0x002fcc0000000000 */
[----:B------:R-:W-:Y:S01]  /*0270*/  @P0 STS [R7], R10 ;  /* 0x0000000a07000388 */ /* 0x000fe20000000800 */
[----:B------:R-:W-:Y:S06]  /*0280*/  BAR.SYNC.DEFER_BLOCKING 0x0 ;  /* 0x0000000000007b1d */ /* 0x000fec0000010000 */
[----:B------:R-:W1:Y:S02]  /*0290*/  LDS R5, [UR4] ;  /* 0x00000004ff057984 */ /* 0x000e640008000800 */
[----:B-1----:R-:W-:-:S04]  /*02a0*/  FMUL R5, R5, 0.015625 ;  /* 0x3c80000005057820 */ /* 0x002fc80000400000 */
[----:B------:R-:W-:-:S04]  /*02b0*/  FADD R6, R14, -R5 ;  /* 0x800000050e067221 */ /* 0x000fc80000000000 */
[----:B------:R-:W-:-:S05]  /*02c0*/  FMUL R9, R6, R6 ;  /* 0x0000000606097220 */ /* 0x000fca0000400000 */
[----:B------:R-:W-:-:S05]  /*02d0*/  FSEL R9, R9, RZ, !P1 ;  /* 0x000000ff09097208 */ /* 0x000fca0004800000 */
[----:B------:R-:W1:Y:S02]  /*02e0*/  SHFL.BFLY PT, R12, R9, 0x10, 0x1f ;  /* 0x0e001f00090c7f89 */ /* 0x000e6400000e0000 */
[----:B-1----:R-:W-:-:S05]  /*02f0*/  FADD R12, R9, R12 ;  /* 0x0000000c090c7221 */ /* 0x002fca0000000000 */
[----:B------:R-:W1:Y:S02]  /*0300*/  SHFL.BFLY PT, R11, R12, 0x8, 0x1f ;  /* 0x0d001f000c0b7f89 */ /* 0x000e6400000e0000 */
[----:B-1----:R-:W-:-:S05]  /*0310*/  FADD R11, R12, R11 ;  /* 0x0000000b0c0b7221 */ /* 0x002fca0000000000 */
[----:B------:R-:W1:Y:S02]  /*0320*/  SHFL.BFLY PT, R10, R11, 0x4, 0x1f ;  /* 0x0c801f000b0a7f89 */ /* 0x000e6400000e0000 */
[----:B-1----:R-:W-:-:S05]  /*0330*/  FADD R10, R11, R10 ;  /* 0x0000000a0b0a7221 */ /* 0x002fca0000000000 */
[----:B------:R-:W1:Y:S02]  /*0340*/  SHFL.BFLY PT, R13, R10, 0x2, 0x1f ;  /* 0x0c401f000a0d7f89 */ /* 0x000e6400000e0000 */
[----:B-1----:R-:W-:Y:S01]  /*0350*/  FADD R13, R10, R13 ;  /* 0x0000000d0a0d7221 */ /* 0x002fe20000000000 */
[----:B------:R-:W-:-:S04]  /*0360*/  MOV R10, 0x3c800000 ;  /* 0x3c800000000a7802 */ /* 0x000fc80000000f00 */
[----:B------:R-:W1:Y:S02]  /*0370*/  SHFL.BFLY PT, R14, R13, 0x1, 0x1f ;  /* 0x0c201f000d0e7f89 */ /* 0x000e6400000e0000 */
[----:B-1----:R-:W-:Y:S01]  /*0380*/  FADD R15, R13, R14 ;  /* 0x0000000e0d0f7221 */ /* 0x002fe20000000000 */
[----:B------:R-:W-:Y:S08]  /*0390*/  BAR.SYNC.DEFER_BLOCKING 0x0 ;  /* 0x0000000000007b1d */ /* 0x000ff00000010000 */
[----:B------:R-:W1:Y:S01]  /*03a0*/  LDC.64 R12, c[0x0][0x220] ;  /* 0x00008800ff0c7b82 */ /* 0x000e620000000a00 */
[----:B------:R2:W-:Y:S07]  /*03b0*/  @!P2 STS [R8+UR4], R15 ;  /* 0x0000000f0800a988 */ /* 0x0005ee0008000804 */
[----:B------:R-:W-:Y:S08]  /*03c0*/  BAR.SYNC.DEFER_BLOCKING 0x0 ;  /* 0x0000000000007b1d */ /* 0x000ff00000010000 */
[----:B--2---:R-:W2:Y:S01]  /*03d0*/  LDC.64 R14, c[0x0][0x230] ;  /* 0x00008c00ff0e7b82 */ /* 0x004ea20000000a00 */
[----:B------:R-:W3:Y:S04]  /*03e0*/  @!P3 LDS R4, [R7] ;  /* 0x000000000704b984 */ /* 0x000ee80000000800 */
[----:B---3--:R-:W3:Y:S02]  /*03f0*/  SHFL.BFLY PT, R9, R4, 0x1, 0x1f ;  /* 0x0c201f0004097f89 */ /* 0x008ee400000e0000 */
[----:B---3--:R-:W-:-:S05]  /*0400*/  FADD R16, R4, R9 ;  /* 0x0000000904107221 */ /* 0x008fca0000000000 */
[----:B------:R-:W-:Y:S01]  /*0410*/  @P0 STS [R7], R16 ;  /* 0x0000001007000388 */ /* 0x000fe20000000800 */
[----:B------:R-:W-:Y:S06]  /*0420*/  BAR.SYNC.DEFER_BLOCKING 0x0 ;  /* 0x0000000000007b1d */ /* 0x000fec0000010000 */
[----:B------:R-:W3:Y:S01]  /*0430*/  LDS R9, [UR4] ;  /* 0x00000004ff097984 */ /* 0x000ee20008000800 */
[----:B------:R-:W-:Y:S01]  /*0440*/  ULDC.64 UR4, c[0x0][0x228] ;  /* 0x00008a0000047ab9 */ /* 0x000fe20000000a00 */
[----:B---3--:R-:W-:Y:S01]  /*0450*/  FFMA R17, R9, R10, 9.9999997473787516356e-06 ;  /* 0x3727c5ac09117423 */ /* 0x008fe2000000000a */
[----:B------:R-:W-:Y:S01]  /*0460*/  IADD3 R10, P2, R2, UR4, RZ ;  /* 0x00000004020a7c10 */ /* 0x000fe2000ff5e0ff */
[----:B------:R-:W3:Y:S03]  /*0470*/  LDC.64 R8, c[0x0][0x218] ;  /* 0x00008600ff087b82 */ /* 0x000ee60000000a00 */
[----:B------:R-:W-:Y:S01]  /*0480*/  LEA.HI.X.SX32 R11, R2, UR5, 0x1, P2 ;  /* 0x00000005020b7c11 */ /* 0x000fe200090f0eff */
[----:B------:R-:W4:Y:S02]  /*0490*/  MUFU.RSQ R17, R17 ;  /* 0x0000001100117308 */ /* 0x000f240000001400 */
[----:B----4-:R-:W-:-:S05]  /*04a0*/  FMUL R6, R6, R17 ;  /* 0x0000001106067220 */ /* 0x010fca0000400000 */
[----:B------:R-:W-:Y:S01]  /*04b0*/  FSETP.GEU.AND P0, PT, R6, RZ, PT ;  /* 0x000000ff0600720b */ /* 0x000fe20003f0e000 */
[----:B---3--:R-:W-:-:S03]  /*04c0*/  IMAD.WIDE R8, R0, 0x4, R8 ;  /* 0x0000000400087825 */ /* 0x008fc600078e0208 */
[----:B------:R-:W-:Y:S01]  /*04d0*/  FSEL R19, R6, RZ, P0 ;  /* 0x000000ff06137208 */ /* 0x000fe20000000000 */
[----:B-1----:R-:W-:Y:S01]  /*04e0*/  IMAD.WIDE R6, R2, 0x4, R12 ;  /* 0x0000000402067825 */ /* 0x002fe200078e020c */
[----:B------:R-:W-:Y:S02]  /*04f0*/  ISETP.EQ.AND P0, PT, R3, RZ, !P1 ;  /* 0x000000ff0300720c */ /* 0x000fe40004f02270 */
[----:B------:R-:W-:Y:S01]  /*0500*/  FSETP.GTU.AND P3, PT, R19, RZ, PT ;  /* 0x000000ff1300720b */ /* 0x000fe20003f6c000 */
[----:B--2---:R-:W-:Y:S01]  /*0510*/  IMAD.WIDE R2, R0, 0x4, R14 ;  /* 0x0000000400027825 */ /* 0x004fe200078e020e */
[----:B------:R1:W-:Y:S02]  /*0520*/  @!P1 STG.E desc[UR6][R6.64], R19 ;  /* 0x0000001306009986 */ /* 0x0003e4000c101906 */
[----:B------:R-:W-:-:S05]  /*0530*/  SEL R13, RZ, 0x1, P3 ;  /* 0x00000001ff0d7807 */ /* 0x000fca0001800000 */
[----:B------:R1:W-:Y:S04]  /*0540*/  @!P1 STG.E.U8 desc[UR6][R10.64], R13 ;  /* 0x0000000d0a009986 */ /* 0x0003e8000c101106 */
[----:B------:R1:W-:Y:S01]  /*0550*/  @P0 STG.E desc[UR6][R2.64], R17 ;  /* 0x0000001102000986 */ /* 0x0003e2000c101906 */
[----:B------:R-:W-:Y:S05]  /*0560*/  @!P0 EXIT ;  /* 0x000000000000894d */ /* 0x000fea0003800000 */
[----:B------:R-:W-:Y:S01]  /*0570*/  STG.E desc[UR6][R8.64], R5 ;  /* 0x0000000508007986 */ /* 0x000fe2000c101906 */
[----:B------:R-:W-:Y:S05]  /*0580*/  EXIT ;  /* 0x000000000000794d */ /* 0x000fea0003800000 */
.L_x_0:
[----:B------:R-:W-:-:S00]  /*0590*/  BRA `(.L_x_0) ;  /* 0xfffffffc00fc7947 */ /* 0x000fc0000383ffff */
[----:B------:R-:W-:-:S00]  /*05a0*/  NOP ;  /* 0x0000000000007918 */ /* 0x000fc00000000000 */
        /* <DEDUP_REMOVED lines=13> */
.L_x_1:


//--------------------- .nv.global.init           --------------------------
	.section	.nv.global.init,"aw",@progbits
.nv.global.init:
	.type		_$_str,@object
	.size		_$_str,(.L_0 - _$_str)
_$_str:
        /*0000*/ 	.byte	0x5f, 0x5f, 0x43, 0x55, 0x44, 0x41, 0x5f, 0x46, 0x54, 0x5a, 0x00
.L_0:


//--------------------- .nv.shared.triton_per_fused__native_batch_norm_legit_relu_threshold_backward_2 --------------------------
	.section	.nv.shared.triton_per_fused__native_batch_norm_legit_relu_threshold_backward_2,"aw",@nobits
	.sectionflags	@""
	.align	16
	.zero		1024


//--------------------- .nv.constant0.triton_per_fused__native_batch_norm_legit_relu_threshold_backward_2 --------------------------
	.section	.nv.constant0.triton_per_fused__native_batch_norm_legit_relu_threshold_backward_2,"a",@progbits
	.sectionflags	@""
	.align	4
.nv.constant0.triton_per_fused__native_batch_norm_legit_relu_threshold_backward_2:
	.zero		576
